//
// Generated by NVIDIA NVVM Compiler
//
// Compiler Build ID: CL-36424714
// Cuda compilation tools, release 13.0, V13.0.88
// Based on NVVM 20.0.0
//

.version 9.0
.target sm_100
.address_size 64

	// .globl	_Z11corr_kernelPKfPfii

.visible .entry _Z11corr_kernelPKfPfii(
	.param .u64 .ptr .align 1 _Z11corr_kernelPKfPfii_param_0,
	.param .u64 .ptr .align 1 _Z11corr_kernelPKfPfii_param_1,
	.param .u32 _Z11corr_kernelPKfPfii_param_2,
	.param .u32 _Z11corr_kernelPKfPfii_param_3
)
{
	.reg .pred 	%p<13>;
	.reg .b32 	%r<47>;
	.reg .b32 	%f<112>;
	.reg .b64 	%rd<40>;

	ld.param.u64 	%rd10, [_Z11corr_kernelPKfPfii_param_0];
	ld.param.u64 	%rd9, [_Z11corr_kernelPKfPfii_param_1];
	ld.param.u32 	%r25, [_Z11corr_kernelPKfPfii_param_2];
	ld.param.u32 	%r26, [_Z11corr_kernelPKfPfii_param_3];
	cvta.to.global.u64 	%rd1, %rd10;
	mov.u32 	%r27, %ctaid.y;
	mov.u32 	%r28, %ntid.y;
	mov.u32 	%r29, %tid.y;
	mad.lo.s32 	%r1, %r27, %r28, %r29;
	mov.u32 	%r30, %ctaid.x;
	mov.u32 	%r31, %ntid.x;
	mov.u32 	%r32, %tid.x;
	mad.lo.s32 	%r2, %r30, %r31, %r32;
	setp.ge.s32 	%p1, %r1, %r25;
	setp.gt.s32 	%p2, %r2, %r1;
	or.pred  	%p3, %p2, %p1;
	@%p3 bra 	$L__BB0_15;
	setp.lt.s32 	%p4, %r26, 1;
	mov.f32 	%f111, 0f00000000;
	@%p4 bra 	$L__BB0_14;
	mul.lo.s32 	%r3, %r26, %r1;
	mul.lo.s32 	%r4, %r26, %r2;
	and.b32  	%r5, %r26, 15;
	setp.lt.u32 	%p5, %r26, 16;
	mov.f32 	%f111, 0f00000000;
	mov.b32 	%r43, 0;
	@%p5 bra 	$L__BB0_5;
	and.b32  	%r43, %r26, 2147483632;
	neg.s32 	%r41, %r43;
	mul.wide.u32 	%rd11, %r3, 4;
	add.s64 	%rd3, %rd1, 32;
	add.s64 	%rd38, %rd3, %rd11;
	mov.f32 	%f111, 0f00000000;
	mov.u32 	%r40, %r4;
$L__BB0_4:
	.pragma "nounroll";
	mul.wide.s32 	%rd12, %r40, 4;
	add.s64 	%rd13, %rd3, %rd12;
	ld.global.f32 	%f18, [%rd38+-32];
	ld.global.f32 	%f19, [%rd13+-32];
	fma.rn.f32 	%f20, %f18, %f19, %f111;
	ld.global.f32 	%f21, [%rd38+-28];
	ld.global.f32 	%f22, [%rd13+-28];
	fma.rn.f32 	%f23, %f21, %f22, %f20;
	ld.global.f32 	%f24, [%rd38+-24];
	ld.global.f32 	%f25, [%rd13+-24];
	fma.rn.f32 	%f26, %f24, %f25, %f23;
	ld.global.f32 	%f27, [%rd38+-20];
	ld.global.f32 	%f28, [%rd13+-20];
	fma.rn.f32 	%f29, %f27, %f28, %f26;
	ld.global.f32 	%f30, [%rd38+-16];
	ld.global.f32 	%f31, [%rd13+-16];
	fma.rn.f32 	%f32, %f30, %f31, %f29;
	ld.global.f32 	%f33, [%rd38+-12];
	ld.global.f32 	%f34, [%rd13+-12];
	fma.rn.f32 	%f35, %f33, %f34, %f32;
	ld.global.f32 	%f36, [%rd38+-8];
	ld.global.f32 	%f37, [%rd13+-8];
	fma.rn.f32 	%f38, %f36, %f37, %f35;
	ld.global.f32 	%f39, [%rd38+-4];
	ld.global.f32 	%f40, [%rd13+-4];
	fma.rn.f32 	%f41, %f39, %f40, %f38;
	ld.global.f32 	%f42, [%rd38];
	ld.global.f32 	%f43, [%rd13];
	fma.rn.f32 	%f44, %f42, %f43, %f41;
	ld.global.f32 	%f45, [%rd38+4];
	ld.global.f32 	%f46, [%rd13+4];
	fma.rn.f32 	%f47, %f45, %f46, %f44;
	ld.global.f32 	%f48, [%rd38+8];
	ld.global.f32 	%f49, [%rd13+8];
	fma.rn.f32 	%f50, %f48, %f49, %f47;
	ld.global.f32 	%f51, [%rd38+12];
	ld.global.f32 	%f52, [%rd13+12];
	fma.rn.f32 	%f53, %f51, %f52, %f50;
	ld.global.f32 	%f54, [%rd38+16];
	ld.global.f32 	%f55, [%rd13+16];
	fma.rn.f32 	%f56, %f54, %f55, %f53;
	ld.global.f32 	%f57, [%rd38+20];
	ld.global.f32 	%f58, [%rd13+20];
	fma.rn.f32 	%f59, %f57, %f58, %f56;
	ld.global.f32 	%f60, [%rd38+24];
	ld.global.f32 	%f61, [%rd13+24];
	fma.rn.f32 	%f62, %f60, %f61, %f59;
	ld.global.f32 	%f63, [%rd38+28];
	ld.global.f32 	%f64, [%rd13+28];
	fma.rn.f32 	%f111, %f63, %f64, %f62;
	add.s32 	%r41, %r41, 16;
	add.s64 	%rd38, %rd38, 64;
	add.s32 	%r40, %r40, 16;
	setp.ne.s32 	%p6, %r41, 0;
	@%p6 bra 	$L__BB0_4;
$L__BB0_5:
	setp.eq.s32 	%p7, %r5, 0;
	@%p7 bra 	$L__BB0_14;
	and.b32  	%r13, %r26, 7;
	setp.lt.u32 	%p8, %r5, 8;
	@%p8 bra 	$L__BB0_8;
	add.s32 	%r34, %r43, %r3;
	mul.wide.u32 	%rd14, %r34, 4;
	add.s64 	%rd15, %rd1, %rd14;
	ld.global.f32 	%f66, [%rd15];
	add.s32 	%r35, %r43, %r4;
	mul.wide.s32 	%rd16, %r35, 4;
	add.s64 	%rd17, %rd1, %rd16;
	ld.global.f32 	%f67, [%rd17];
	fma.rn.f32 	%f68, %f66, %f67, %f111;
	cvt.u64.u32 	%rd18, %r3;
	cvt.u64.u32 	%rd19, %r43;
	add.s64 	%rd20, %rd19, %rd18;
	shl.b64 	%rd21, %rd20, 2;
	add.s64 	%rd22, %rd1, %rd21;
	ld.global.f32 	%f69, [%rd22+4];
	ld.global.f32 	%f70, [%rd17+4];
	fma.rn.f32 	%f71, %f69, %f70, %f68;
	ld.global.f32 	%f72, [%rd22+8];
	ld.global.f32 	%f73, [%rd17+8];
	fma.rn.f32 	%f74, %f72, %f73, %f71;
	ld.global.f32 	%f75, [%rd22+12];
	ld.global.f32 	%f76, [%rd17+12];
	fma.rn.f32 	%f77, %f75, %f76, %f74;
	ld.global.f32 	%f78, [%rd22+16];
	ld.global.f32 	%f79, [%rd17+16];
	fma.rn.f32 	%f80, %f78, %f79, %f77;
	ld.global.f32 	%f81, [%rd22+20];
	ld.global.f32 	%f82, [%rd17+20];
	fma.rn.f32 	%f83, %f81, %f82, %f80;
	ld.global.f32 	%f84, [%rd22+24];
	ld.global.f32 	%f85, [%rd17+24];
	fma.rn.f32 	%f86, %f84, %f85, %f83;
	ld.global.f32 	%f87, [%rd22+28];
	ld.global.f32 	%f88, [%rd17+28];
	fma.rn.f32 	%f111, %f87, %f88, %f86;
	add.s32 	%r43, %r43, 8;
$L__BB0_8:
	setp.eq.s32 	%p9, %r13, 0;
	@%p9 bra 	$L__BB0_14;
	and.b32  	%r16, %r26, 3;
	setp.lt.u32 	%p10, %r13, 4;
	@%p10 bra 	$L__BB0_11;
	add.s32 	%r36, %r43, %r3;
	mul.wide.u32 	%rd23, %r36, 4;
	add.s64 	%rd24, %rd1, %rd23;
	ld.global.f32 	%f90, [%rd24];
	add.s32 	%r37, %r43, %r4;
	mul.wide.s32 	%rd25, %r37, 4;
	add.s64 	%rd26, %rd1, %rd25;
	ld.global.f32 	%f91, [%rd26];
	fma.rn.f32 	%f92, %f90, %f91, %f111;
	cvt.u64.u32 	%rd27, %r3;
	cvt.u64.u32 	%rd28, %r43;
	add.s64 	%rd29, %rd28, %rd27;
	shl.b64 	%rd30, %rd29, 2;
	add.s64 	%rd31, %rd1, %rd30;
	ld.global.f32 	%f93, [%rd31+4];
	ld.global.f32 	%f94, [%rd26+4];
	fma.rn.f32 	%f95, %f93, %f94, %f92;
	ld.global.f32 	%f96, [%rd31+8];
	ld.global.f32 	%f97, [%rd26+8];
	fma.rn.f32 	%f98, %f96, %f97, %f95;
	ld.global.f32 	%f99, [%rd31+12];
	ld.global.f32 	%f100, [%rd26+12];
	fma.rn.f32 	%f111, %f99, %f100, %f98;
	add.s32 	%r43, %r43, 4;
$L__BB0_11:
	setp.eq.s32 	%p11, %r16, 0;
	@%p11 bra 	$L__BB0_14;
	add.s32 	%r46, %r43, %r4;
	add.s32 	%r38, %r43, %r3;
	mul.wide.u32 	%rd32, %r38, 4;
	add.s64 	%rd39, %rd1, %rd32;
	neg.s32 	%r45, %r16;
$L__BB0_13:
	.pragma "nounroll";
	mul.wide.s32 	%rd33, %r46, 4;
	add.s64 	%rd34, %rd1, %rd33;
	ld.global.f32 	%f101, [%rd39];
	ld.global.f32 	%f102, [%rd34];
	fma.rn.f32 	%f111, %f101, %f102, %f111;
	add.s32 	%r46, %r46, 1;
	add.s64 	%rd39, %rd39, 4;
	add.s32 	%r45, %r45, 1;
	setp.ne.s32 	%p12, %r45, 0;
	@%p12 bra 	$L__BB0_13;
$L__BB0_14:
	mad.lo.s32 	%r39, %r25, %r2, %r1;
	cvta.to.global.u64 	%rd35, %rd9;
	mul.wide.s32 	%rd36, %r39, 4;
	add.s64 	%rd37, %rd35, %rd36;
	st.global.f32 	[%rd37], %f111;
$L__BB0_15:
	ret;

}


// ===== COMPILED SASS (sm_100) =====

	.target	sm_100

	.elftype	@"ET_EXEC"


//--------------------- .note.nv.tkinfo           --------------------------
	.section	.note.nv.tkinfo,"",@"SHT_NOTE"
	.sectionflags	@"SHF_NOTE_NV_TKINFO"
	.tkinfo
        /*0018*/ 	.word	0x00000002
        /*0030*/ 	.string	""
        /*0030*/ 	.string	"ptxas"
        /*0030*/ 	.string	"Cuda compilation tools, release 13.0, V13.0.88"
        /*0030*/ 	.string	"Build cuda_13.0.r13.0/compiler.36424714_0"
        /*0030*/ 	.string	"-arch sm_100 -m 64 "



//--------------------- .note.nv.cuinfo           --------------------------
	.section	.note.nv.cuinfo,"",@"SHT_NOTE"
	.sectionflags	@"SHF_NOTE_NV_CUINFO"
        /*0018*/ 	.short	0x0002
        /*001a*/ 	.short	0x0064
        /*001c*/ 	.short	0x0082
	.zero		2


//--------------------- .nv.info                  --------------------------
	.section	.nv.info,"",@"SHT_CUDA_INFO"
	.align	4


	//----- nvinfo : EIATTR_REGCOUNT
	.align		4
        /*0000*/ 	.byte	0x04, 0x2f
        /*0002*/ 	.short	(.L_1 - .L_0)
	.align		4
.L_0:
        /*0004*/ 	.word	index@(_Z11corr_kernelPKfPfii)
        /*0008*/ 	.word	0x00000020


	//----- nvinfo : EIATTR_FRAME_SIZE
	.align		4
.L_1:
        /*000c*/ 	.byte	0x04, 0x11
        /*000e*/ 	.short	(.L_3 - .L_2)
	.align		4
.L_2:
        /*0010*/ 	.word	index@(_Z11corr_kernelPKfPfii)
        /*0014*/ 	.word	0x00000000


	//----- nvinfo : EIATTR_MIN_STACK_SIZE
	.align		4
.L_3:
        /*0018*/ 	.byte	0x04, 0x12
        /*001a*/ 	.short	(.L_5 - .L_4)
	.align		4
.L_4:
        /*001c*/ 	.word	index@(_Z11corr_kernelPKfPfii)
        /*0020*/ 	.word	0x00000000
.L_5:


//--------------------- .nv.compat                --------------------------
	.section	.nv.compat,"",@"SHT_CUDA_COMPAT_INFO"
	.align	4
        /*0000*/ 	.byte	0x02, 0x09, 0x00, 0x00, 0x02, 0x02, 0x01, 0x00, 0x02, 0x05, 0x05, 0x00, 0x03, 0x07, 0x01, 0x01
        /*0010*/ 	.byte	0x02, 0x03, 0x00, 0x00, 0x02, 0x06, 0x01, 0x00, 0x04, 0x0b, 0x08, 0x00, 0x09, 0x00, 0x00, 0x00
        /*0020*/ 	.byte	0x00, 0x00, 0x00, 0x00


//--------------------- .nv.info._Z11corr_kernelPKfPfii --------------------------
	.section	.nv.info._Z11corr_kernelPKfPfii,"",@"SHT_CUDA_INFO"
	.sectionflags	@""
	.align	4


	//----- nvinfo : EIATTR_CUDA_API_VERSION
	.align		4
        /*0000*/ 	.byte	0x04, 0x37
        /*0002*/ 	.short	(.L_7 - .L_6)
.L_6:
        /*0004*/ 	.word	0x00000082


	//----- nvinfo : EIATTR_KPARAM_INFO
	.align		4
.L_7:
        /*0008*/ 	.byte	0x04, 0x17
        /*000a*/ 	.short	(.L_9 - .L_8)
.L_8:
        /*000c*/ 	.word	0x00000000
        /*0010*/ 	.short	0x0003
        /*0012*/ 	.short	0x0014
        /*0014*/ 	.byte	0x00, 0xf0, 0x11, 0x00


	//----- nvinfo : EIATTR_KPARAM_INFO
	.align		4
.L_9:
        /*0018*/ 	.byte	0x04, 0x17
        /*001a*/ 	.short	(.L_11 - .L_10)
.L_10:
        /*001c*/ 	.word	0x00000000
        /*0020*/ 	.short	0x0002
        /*0022*/ 	.short	0x0010
        /*0024*/ 	.byte	0x00, 0xf0, 0x11, 0x00


	//----- nvinfo : EIATTR_KPARAM_INFO
	.align		4
.L_11:
        /*0028*/ 	.byte	0x04, 0x17
        /*002a*/ 	.short	(.L_13 - .L_12)
.L_12:
        /*002c*/ 	.word	0x00000000
        /*0030*/ 	.short	0x0001
        /*0032*/ 	.short	0x0008
        /*0034*/ 	.byte	0x00, 0xf5, 0x21, 0x00


	//----- nvinfo : EIATTR_KPARAM_INFO
	.align		4
.L_13:
        /*0038*/ 	.byte	0x04, 0x17
        /*003a*/ 	.short	(.L_15 - .L_14)
.L_14:
        /*003c*/ 	.word	0x00000000
        /*0040*/ 	.short	0x0000
        /*0042*/ 	.short	0x0000
        /*0044*/ 	.byte	0x00, 0xf5, 0x21, 0x00


	//----- nvinfo : EIATTR_SPARSE_MMA_MASK
	.align		4
.L_15:
        /*0048*/ 	.byte	0x03, 0x50
        /*004a*/ 	.short	0x0000


	//----- nvinfo : EIATTR_MAXREG_COUNT
	.align		4
        /*004c*/ 	.byte	0x03, 0x1b
        /*004e*/ 	.short	0x00ff


	//----- nvinfo : EIATTR_MERCURY_ISA_VERSION
	.align		4
        /*0050*/ 	.byte	0x03, 0x5f
        /*0052*/ 	.short	0x0101


	//----- nvinfo : EIATTR_VRC_CTA_INIT_COUNT
	.align		4
        /*0054*/ 	.byte	0x02, 0x4a
	.zero		1
	.zero		1


	//----- nvinfo : EIATTR_EXIT_INSTR_OFFSETS
	.align		4
        /*0058*/ 	.byte	0x04, 0x1c
        /*005a*/ 	.short	(.L_17 - .L_16)


	//   ....[0]....
.L_16:
        /*005c*/ 	.word	0x000000c0


	//   ....[1]....
        /*0060*/ 	.word	0x00000b80


	//----- nvinfo : EIATTR_CBANK_PARAM_SIZE
	.align		4
.L_17:
        /*0064*/ 	.byte	0x03, 0x19
        /*0066*/ 	.short	0x0018


	//----- nvinfo : EIATTR_PARAM_CBANK
	.align		4
        /*0068*/ 	.byte	0x04, 0x0a
        /*006a*/ 	.short	(.L_19 - .L_18)
	.align		4
.L_18:
        /*006c*/ 	.word	index@(.nv.constant0._Z11corr_kernelPKfPfii)
        /*0070*/ 	.short	0x0380
        /*0072*/ 	.short	0x0018


	//----- nvinfo : EIATTR_SW_WAR
	.align		4
.L_19:
        /*0074*/ 	.byte	0x04, 0x36
        /*0076*/ 	.short	(.L_21 - .L_20)
.L_20:
        /*0078*/ 	.word	0x00000008
.L_21:


//--------------------- .nv.callgraph             --------------------------
	.section	.nv.callgraph,"",@"SHT_CUDA_CALLGRAPH"
	.align	4
	.sectionentsize	8
	.align		4
        /*0000*/ 	.word	0x00000000
	.align		4
        /*0004*/ 	.word	0xffffffff
	.align		4
        /*0008*/ 	.word	0x00000000
	.align		4
        /*000c*/ 	.word	0xfffffffe
	.align		4
        /*0010*/ 	.word	0x00000000
	.align		4
        /*0014*/ 	.word	0xfffffffd
	.align		4
        /*0018*/ 	.word	0x00000000
	.align		4
        /*001c*/ 	.word	0xfffffffc


//--------------------- .text._Z11corr_kernelPKfPfii --------------------------
	.section	.text._Z11corr_kernelPKfPfii,"ax",@progbits
	.align	128
        .global         _Z11corr_kernelPKfPfii
        .type           _Z11corr_kernelPKfPfii,@function
        .size           _Z11corr_kernelPKfPfii,(.L_x_7 - _Z11corr_kernelPKfPfii)
        .other          _Z11corr_kernelPKfPfii,@"STO_CUDA_ENTRY STV_DEFAULT"
_Z11corr_kernelPKfPfii:
.text._Z11corr_kernelPKfPfii:
[----:B------:R-:W-:Y:S01]  /*0000*/  LDC R1, c[0x0][0x37c] ;  /* 0x0000df00ff017b82 */ /* 0x000fe20000000800 */
[----:B------:R-:W0:Y:S07]  /*0010*/  S2R R3, SR_TID.Y ;  /* 0x0000000000037919 */ /* 0x000e2e0000002200 */
[----:B------:R-:W0:Y:S01]  /*0020*/  S2UR UR4, SR_CTAID.Y ;  /* 0x00000000000479c3 */ /* 0x000e220000002600 */
[----:B------:R-:W1:Y:S01]  /*0030*/  LDCU UR9, c[0x0][0x390] ;  /* 0x00007200ff0977ac */ /* 0x000e620008000800 */
[----:B------:R-:W2:Y:S06]  /*0040*/  S2R R2, SR_TID.X ;  /* 0x0000000000027919 */ /* 0x000eac0000002100 */
[----:B------:R-:W0:Y:S08]  /*0050*/  LDC R0, c[0x0][0x364] ;  /* 0x0000d900ff007b82 */ /* 0x000e300000000800 */
[----:B------:R-:W2:Y:S08]  /*0060*/  S2UR UR5, SR_CTAID.X ;  /* 0x00000000000579c3 */ /* 0x000eb00000002500 */
[----:B------:R-:W2:Y:S01]  /*0070*/  LDC R9, c[0x0][0x360] ;  /* 0x0000d800ff097b82 */ /* 0x000ea20000000800 */
[----:B0-----:R-:W-:-:S05]  /*0080*/  IMAD R0, R0, UR4, R3 ;  /* 0x0000000400007c24 */ /* 0x001fca000f8e0203 */
[----:B-1----:R-:W-:Y:S01]  /*0090*/  ISETP.GE.AND P0, PT, R0, UR9, PT ;  /* 0x0000000900007c0c */ /* 0x002fe2000bf06270 */
[----:B--2---:R-:W-:-:S05]  /*00a0*/  IMAD R9, R9, UR5, R2 ;  /* 0x0000000509097c24 */ /* 0x004fca000f8e0202 */
[----:B------:R-:W-:-:S13]  /*00b0*/  ISETP.GT.OR P0, PT, R9, R0, P0 ;  /* 0x000000000900720c */ /* 0x000fda0000704670 */
[----:B------:R-:W-:Y:S05]  /*00c0*/  @P0 EXIT ;  /* 0x000000000000094d */ /* 0x000fea0003800000 */
[----:B------:R-:W0:Y:S01]  /*00d0*/  LDCU UR6, c[0x0][0x394] ;  /* 0x00007280ff0677ac */ /* 0x000e220008000800 */
[----:B------:R-:W-:Y:S01]  /*00e0*/  HFMA2 R10, -RZ, RZ, 0, 0 ;  /* 0x00000000ff0a7431 */ /* 0x000fe200000001ff */
[----:B------:R-:W1:Y:S01]  /*00f0*/  LDCU.64 UR10, c[0x0][0x358] ;  /* 0x00006b00ff0a77ac */ /* 0x000e620008000a00 */
[----:B0-----:R-:W-:-:S09]  /*0100*/  UISETP.GE.AND UP0, UPT, UR6, 0x1, UPT ;  /* 0x000000010600788c */ /* 0x001fd2000bf06270 */
[----:B-1----:R-:W-:Y:S05]  /*0110*/  BRA.U !UP0, `(.L_x_0) ;  /* 0x0000000908887547 */ /* 0x002fea000b800000 */
[----:B------:R-:W-:Y:S02]  /*0120*/  UISETP.GE.U32.AND UP1, UPT, UR6, 0x10, UPT ;  /* 0x000000100600788c */ /* 0x000fe4000bf26070 */
[----:B------:R-:W-:Y:S01]  /*0130*/  IMAD R13, R0, UR6, RZ ;  /* 0x00000006000d7c24 */ /* 0x000fe2000f8e02ff */
[----:B------:R-:W-:Y:S02]  /*0140*/  ULOP3.LUT UR7, UR6, 0xf, URZ, 0xc0, !UPT ;  /* 0x0000000f06077892 */ /* 0x000fe4000f8ec0ff */
[----:B------:R-:W-:Y:S01]  /*0150*/  IMAD R8, R9, UR6, RZ ;  /* 0x0000000609087c24 */ /* 0x000fe2000f8e02ff */
[----:B------:R-:W-:Y:S01]  /*0160*/  MOV R10, RZ ;  /* 0x000000ff000a7202 */ /* 0x000fe20000000f00 */
[----:B------:R-:W-:Y:S01]  /*0170*/  UMOV UR4, URZ ;  /* 0x000000ff00047c82 */ /* 0x000fe20008000000 */
[----:B------:R-:W-:Y:S01]  /*0180*/  UISETP.NE.AND UP0, UPT, UR7, URZ, UPT ;  /* 0x000000ff0700728c */ /* 0x000fe2000bf05270 */
[----:B------:R-:W-:Y:S10]  /*0190*/  BRA.U !UP1, `(.L_x_1) ;  /* 0x00000005090c7547 */ /* 0x000ff4000b800000 */
[----:B------:R-:W0:Y:S01]  /*01a0*/  LDCU.64 UR4, c[0x0][0x380] ;  /* 0x00007000ff0477ac */ /* 0x000e220008000a00 */
[----:B------:R-:W-:Y:S01]  /*01b0*/  HFMA2 R10, -RZ, RZ, 0, 0 ;  /* 0x00000000ff0a7431 */ /* 0x000fe200000001ff */
[----:B------:R-:W-:Y:S01]  /*01c0*/  MOV R11, R8 ;  /* 0x00000008000b7202 */ /* 0x000fe20000000f00 */
[----:B0-----:R-:W-:-:S04]  /*01d0*/  UIADD3 UR4, UP1, UPT, UR4, 0x20, URZ ;  /* 0x0000002004047890 */ /* 0x001fc8000ff3e0ff */
[----:B------:R-:W-:Y:S02]  /*01e0*/  UIADD3.X UR5, UPT, UPT, URZ, UR5, URZ, UP1, !UPT ;  /* 0x00000005ff057290 */ /* 0x000fe40008ffe4ff */
[----:B------:R-:W-:Y:S01]  /*01f0*/  MOV R2, UR4 ;  /* 0x0000000400027c02 */ /* 0x000fe20008000f00 */
[----:B------:R-:W-:-:S03]  /*0200*/  ULOP3.LUT UR4, UR6, 0x7ffffff0, URZ, 0xc0, !UPT ;  /* 0x7ffffff006047892 */ /* 0x000fc6000f8ec0ff */
[----:B------:R-:W-:Y:S01]  /*0210*/  MOV R3, UR5 ;  /* 0x0000000500037c02 */ /* 0x000fe20008000f00 */
[----:B------:R-:W-:Y:S02]  /*0220*/  UIADD3 UR5, UPT, UPT, -UR4, URZ, URZ ;  /* 0x000000ff04057290 */ /* 0x000fe4000fffe1ff */
[----:B------:R-:W-:-:S03]  /*0230*/  IMAD.WIDE.U32 R4, R13, 0x4, R2 ;  /* 0x000000040d047825 */ /* 0x000fc600078e0002 */
[----:B------:R-:W-:Y:S02]  /*0240*/  MOV R6, R4 ;  /* 0x0000000400067202 */ /* 0x000fe40000000f00 */
[----:B------:R-:W-:-:S07]  /*0250*/  MOV R7, R5 ;  /* 0x0000000500077202 */ /* 0x000fce0000000f00 */
.L_x_2:
[----:B------:R-:W-:Y:S01]  /*0260*/  IMAD.WIDE R4, R11, 0x4, R2 ;  /* 0x000000040b047825 */ /* 0x000fe200078e0202 */
[----:B------:R-:W2:Y:S04]  /*0270*/  LDG.E R15, desc[UR10][R6.64+-0x20] ;  /* 0xffffe00a060f7981 */ /* 0x000ea8000c1e1900 */
[----:B------:R-:W2:Y:S04]  /*0280*/  LDG.E R12, desc[UR10][R4.64+-0x20] ;  /* 0xffffe00a040c7981 */ /* 0x000ea8000c1e1900 */
[----:B------:R-:W3:Y:S04]  /*0290*/  LDG.E R27, desc[UR10][R6.64+-0x1c] ;  /* 0xffffe40a061b7981 */ /* 0x000ee8000c1e1900 */
[----:B------:R-:W3:Y:S04]  /*02a0*/  LDG.E R24, desc[UR10][R4.64+-0x1c] ;  /* 0xffffe40a04187981 */ /* 0x000ee8000c1e1900 */
[----:B------:R-:W4:Y:S04]  /*02b0*/  LDG.E R16, desc[UR10][R6.64+-0x18] ;  /* 0xffffe80a06107981 */ /* 0x000f28000c1e1900 */
[----:B------:R-:W4:Y:S04]  /*02c0*/  LDG.E R21, desc[UR10][R4.64+-0x18] ;  /* 0xffffe80a04157981 */ /* 0x000f28000c1e1900 */
[----:B------:R-:W5:Y:S04]  /*02d0*/  LDG.E R18, desc[UR10][R6.64+-0x14] ;  /* 0xffffec0a06127981 */ /* 0x000f68000c1e1900 */
[----:B------:R-:W5:Y:S04]  /*02e0*/  LDG.E R23, desc[UR10][R4.64+-0x14] ;  /* 0xffffec0a04177981 */ /* 0x000f68000c1e1900 */
[----:B------:R-:W5:Y:S04]  /*02f0*/  LDG.E R20, desc[UR10][R6.64+-0x10] ;  /* 0xfffff00a06147981 */ /* 0x000f68000c1e1900 */
[----:B------:R-:W5:Y:S04]  /*0300*/  LDG.E R25, desc[UR10][R4.64+-0x10] ;  /* 0xfffff00a04197981 */ /* 0x000f68000c1e1900 */
[----:B------:R-:W5:Y:S04]  /*0310*/  LDG.E R14, desc[UR10][R6.64+-0xc] ;  /* 0xfffff40a060e7981 */ /* 0x000f68000c1e1900 */
[----:B------:R-:W5:Y:S04]  /*0320*/  LDG.E R19, desc[UR10][R4.64+-0xc] ;  /* 0xfffff40a04137981 */ /* 0x000f68000c1e1900 */
[----:B------:R-:W5:Y:S04]  /*0330*/  LDG.E R17, desc[UR10][R4.64+-0x4] ;  /* 0xfffffc0a04117981 */ /* 0x000f68000c1e1900 */
[----:B------:R-:W5:Y:S01]  /*0340*/  LDG.E R29, desc[UR10][R4.64+0x1c] ;  /* 0x00001c0a041d7981 */ /* 0x000f62000c1e1900 */
[----:B--2---:R-:W-:-:S03]  /*0350*/  FFMA R22, R15, R12, R10 ;  /* 0x0000000c0f167223 */ /* 0x004fc6000000000a */
[----:B------:R-:W2:Y:S04]  /*0360*/  LDG.E R10, desc[UR10][R6.64+-0x8] ;  /* 0xfffff80a060a7981 */ /* 0x000ea8000c1e1900 */
[----:B------:R-:W2:Y:S04]  /*0370*/  LDG.E R15, desc[UR10][R4.64+-0x8] ;  /* 0xfffff80a040f7981 */ /* 0x000ea8000c1e1900 */
[----:B------:R-:W2:Y:S01]  /*0380*/  LDG.E R12, desc[UR10][R6.64+-0x4] ;  /* 0xfffffc0a060c7981 */ /* 0x000ea2000c1e1900 */
[----:B---3--:R-:W-:-:S03]  /*0390*/  FFMA R27, R27, R24, R22 ;  /* 0x000000181b1b7223 */ /* 0x008fc60000000016 */
[----:B------:R-:W3:Y:S01]  /*03a0*/  LDG.E R22, desc[UR10][R6.64+0x14] ;  /* 0x0000140a06167981 */ /* 0x000ee2000c1e1900 */
[----:B----4-:R-:W-:-:S03]  /*03b0*/  FFMA R27, R16, R21, R27 ;  /* 0x00000015101b7223 */ /* 0x010fc6000000001b */
[----:B------:R-:W4:Y:S04]  /*03c0*/  LDG.E R21, desc[UR10][R6.64] ;  /* 0x0000000a06157981 */ /* 0x000f28000c1e1900 */
[----:B------:R-:W4:Y:S01]  /*03d0*/  LDG.E R16, desc[UR10][R4.64] ;  /* 0x0000000a04107981 */ /* 0x000f22000c1e1900 */
[----:B-----5:R-:W-:-:S03]  /*03e0*/  FFMA R27, R18, R23, R27 ;  /* 0x00000017121b7223 */ /* 0x020fc6000000001b */
[----:B------:R-:W5:Y:S04]  /*03f0*/  LDG.E R18, desc[UR10][R6.64+0x4] ;  /* 0x0000040a06127981 */ /* 0x000f68000c1e1900 */
[----:B------:R-:W5:Y:S01]  /*0400*/  LDG.E R23, desc[UR10][R4.64+0x4] ;  /* 0x0000040a04177981 */ /* 0x000f62000c1e1900 */
[----:B------:R-:W-:-:S03]  /*0410*/  FFMA R27, R20, R25, R27 ;  /* 0x00000019141b7223 */ /* 0x000fc6000000001b */
[----:B------:R-:W3:Y:S04]  /*0420*/  LDG.E R20, desc[UR10][R6.64+0x8] ;  /* 0x0000080a06147981 */ /* 0x000ee8000c1e1900 */
[----:B------:R-:W3:Y:S01]  /*0430*/  LDG.E R25, desc[UR10][R4.64+0x8] ;  /* 0x0000080a04197981 */ /* 0x000ee2000c1e1900 */
[----:B------:R-:W-:-:S03]  /*0440*/  FFMA R27, R14, R19, R27 ;  /* 0x000000130e1b7223 */ /* 0x000fc6000000001b */
[----:B------:R-:W3:Y:S04]  /*0450*/  LDG.E R14, desc[UR10][R6.64+0xc] ;  /* 0x00000c0a060e7981 */ /* 0x000ee8000c1e1900 */
[----:B------:R-:W3:Y:S04]  /*0460*/  LDG.E R19, desc[UR10][R4.64+0xc] ;  /* 0x00000c0a04137981 */ /* 0x000ee8000c1e1900 */
[----:B------:R-:W3:Y:S01]  /*0470*/  LDG.E R24, desc[UR10][R6.64+0x1c] ;  /* 0x00001c0a06187981 */ /* 0x000ee2000c1e1900 */
[----:B--2---:R-:W-:-:S03]  /*0480*/  FFMA R27, R10, R15, R27 ;  /* 0x0000000f0a1b7223 */ /* 0x004fc6000000001b */
[----:B------:R-:W2:Y:S04]  /*0490*/  LDG.E R10, desc[UR10][R6.64+0x10] ;  /* 0x0000100a060a7981 */ /* 0x000ea8000c1e1900 */
[----:B------:R-:W2:Y:S01]  /*04a0*/  LDG.E R15, desc[UR10][R4.64+0x10] ;  /* 0x0000100a040f7981 */ /* 0x000ea2000c1e1900 */
[----:B------:R-:W-:-:S03]  /*04b0*/  FFMA R26, R12, R17, R27 ;  /* 0x000000110c1a7223 */ /* 0x000fc6000000001b */
[----:B------:R-:W2:Y:S04]  /*04c0*/  LDG.E R27, desc[UR10][R4.64+0x14] ;  /* 0x0000140a041b7981 */ /* 0x000ea8000c1e1900 */
[----:B------:R0:W2:Y:S04]  /*04d0*/  LDG.E R17, desc[UR10][R6.64+0x18] ;  /* 0x0000180a06117981 */ /* 0x0000a8000c1e1900 */
[----:B------:R-:W2:Y:S01]  /*04e0*/  LDG.E R12, desc[UR10][R4.64+0x18] ;  /* 0x0000180a040c7981 */ /* 0x000ea2000c1e1900 */
[----:B----4-:R-:W-:-:S04]  /*04f0*/  FFMA R21, R21, R16, R26 ;  /* 0x0000001015157223 */ /* 0x010fc8000000001a */
[----:B-----5:R-:W-:Y:S01]  /*0500*/  FFMA R21, R18, R23, R21 ;  /* 0x0000001712157223 */ /* 0x020fe20000000015 */
[----:B------:R-:W-:-:S03]  /*0510*/  UIADD3 UR5, UPT, UPT, UR5, 0x10, URZ ;  /* 0x0000001005057890 */ /* 0x000fc6000fffe0ff */
[----:B---3--:R-:W-:Y:S01]  /*0520*/  FFMA R21, R20, R25, R21 ;  /* 0x0000001914157223 */ /* 0x008fe20000000015 */
[----:B------:R-:W-:-:S03]  /*0530*/  UISETP.NE.AND UP1, UPT, UR5, URZ, UPT ;  /* 0x000000ff0500728c */ /* 0x000fc6000bf25270 */
[----:B------:R-:W-:Y:S01]  /*0540*/  FFMA R19, R14, R19, R21 ;  /* 0x000000130e137223 */ /* 0x000fe20000000015 */
[----:B0-----:R-:W-:Y:S02]  /*0550*/  IADD3 R6, P0, PT, R6, 0x40, RZ ;  /* 0x0000004006067810 */ /* 0x001fe40007f1e0ff */
[----:B------:R-:W-:Y:S02]  /*0560*/  IADD3 R11, PT, PT, R11, 0x10, RZ ;  /* 0x000000100b0b7810 */ /* 0x000fe40007ffe0ff */
[----:B------:R-:W-:Y:S01]  /*0570*/  IADD3.X R7, PT, PT, RZ, R7, RZ, P0, !PT ;  /* 0x00000007ff077210 */ /* 0x000fe200007fe4ff */
[----:B--2---:R-:W-:-:S04]  /*0580*/  FFMA R15, R10, R15, R19 ;  /* 0x0000000f0a0f7223 */ /* 0x004fc80000000013 */
[----:B------:R-:W-:-:S04]  /*0590*/  FFMA R22, R22, R27, R15 ;  /* 0x0000001b16167223 */ /* 0x000fc8000000000f */
[----:B------:R-:W-:-:S04]  /*05a0*/  FFMA R17, R17, R12, R22 ;  /* 0x0000000c11117223 */ /* 0x000fc80000000016 */
[----:B------:R-:W-:Y:S01]  /*05b0*/  FFMA R10, R24, R29, R17 ;  /* 0x0000001d180a7223 */ /* 0x000fe20000000011 */
[----:B------:R-:W-:Y:S06]  /*05c0*/  BRA.U UP1, `(.L_x_2) ;  /* 0xfffffffd01247547 */ /* 0x000fec000b83ffff */
.L_x_1:
[----:B------:R-:W-:Y:S05]  /*05d0*/  BRA.U !UP0, `(.L_x_0) ;  /* 0x0000000508587547 */ /* 0x000fea000b800000 */
[----:B------:R-:W-:Y:S02]  /*05e0*/  UISETP.GE.U32.AND UP0, UPT, UR7, 0x8, UPT ;  /* 0x000000080700788c */ /* 0x000fe4000bf06070 */
[----:B------:R-:W-:-:S04]  /*05f0*/  ULOP3.LUT UR8, UR6, 0x7, URZ, 0xc0, !UPT ;  /* 0x0000000706087892 */ /* 0x000fc8000f8ec0ff */
[----:B------:R-:W-:-:S03]  /*0600*/  UISETP.NE.AND UP1, UPT, UR8, URZ, UPT ;  /* 0x000000ff0800728c */ /* 0x000fc6000bf25270 */
[----:B------:R-:W-:Y:S08]  /*0610*/  BRA.U !UP0, `(.L_x_3) ;  /* 0x00000001088c7547 */ /* 0x000ff0000b800000 */
[----:B------:R-:W0:Y:S01]  /*0620*/  LDC.64 R4, c[0x0][0x380] ;  /* 0x0000e000ff047b82 */ /* 0x000e220000000a00 */
[----:B------:R-:W1:Y:S01]  /*0630*/  LDCU.64 UR12, c[0x0][0x380] ;  /* 0x00007000ff0c77ac */ /* 0x000e620008000a00 */
[C---:B------:R-:W-:Y:S02]  /*0640*/  IADD3 R7, PT, PT, R13.reuse, UR4, RZ ;  /* 0x000000040d077c10 */ /* 0x040fe4000fffe0ff */
[----:B------:R-:W-:Y:S02]  /*0650*/  IADD3 R11, P0, PT, R13, UR4, RZ ;  /* 0x000000040d0b7c10 */ /* 0x000fe4000ff1e0ff */
[----:B------:R-:W-:Y:S02]  /*0660*/  IADD3 R3, PT, PT, R8, UR4, RZ ;  /* 0x0000000408037c10 */ /* 0x000fe4000fffe0ff */
[----:B------:R-:W-:Y:S02]  /*0670*/  IADD3.X R12, PT, PT, RZ, RZ, RZ, P0, !PT ;  /* 0x000000ffff0c7210 */ /* 0x000fe400007fe4ff */
[----:B-1----:R-:W-:Y:S01]  /*0680*/  LEA R2, P0, R11, UR12, 0x2 ;  /* 0x0000000c0b027c11 */ /* 0x002fe2000f8010ff */
[----:B0-----:R-:W-:-:S04]  /*0690*/  IMAD.WIDE.U32 R6, R7, 0x4, R4 ;  /* 0x0000000407067825 */ /* 0x001fc800078e0004 */
[----:B------:R-:W-:Y:S01]  /*06a0*/  IMAD.WIDE R4, R3, 0x4, R4 ;  /* 0x0000000403047825 */ /* 0x000fe200078e0204 */
[----:B------:R-:W-:Y:S01]  /*06b0*/  LEA.HI.X R3, R11, UR13, R12, 0x2, P0 ;  /* 0x0000000d0b037c11 */ /* 0x000fe200080f140c */
        /* <DEDUP_REMOVED lines=16> */
[----:B------:R-:W-:Y:S01]  /*07c0*/  UIADD3 UR4, UPT, UPT, UR4, 0x8, URZ ;  /* 0x0000000804047890 */ /* 0x000fe2000fffe0ff */
[----:B--2---:R-:W-:-:S04]  /*07d0*/  FFMA R14, R17, R14, R10 ;  /* 0x0000000e110e7223 */ /* 0x004fc8000000000a */
[----:B---3--:R-:W-:-:S04]  /*07e0*/  FFMA R14, R19, R16, R14 ;  /* 0x00000010130e7223 */ /* 0x008fc8000000000e */
[----:B----4-:R-:W-:-:S04]  /*07f0*/  FFMA R14, R21, R18, R14 ;  /* 0x00000012150e7223 */ /* 0x010fc8000000000e */
[----:B-----5:R-:W-:-:S04]  /*0800*/  FFMA R14, R23, R20, R14 ;  /* 0x00000014170e7223 */ /* 0x020fc8000000000e */
[----:B------:R-:W-:-:S04]  /*0810*/  FFMA R25, R25, R22, R14 ;  /* 0x0000001619197223 */ /* 0x000fc8000000000e */
[----:B------:R-:W-:-:S04]  /*0820*/  FFMA R15, R12, R15, R25 ;  /* 0x0000000f0c0f7223 */ /* 0x000fc80000000019 */
[----:B------:R-:W-:-:S04]  /*0830*/  FFMA R6, R6, R7, R15 ;  /* 0x0000000706067223 */ /* 0x000fc8000000000f */
[----:B------:R-:W-:-:S07]  /*0840*/  FFMA R10, R11, R24, R6 ;  /* 0x000000180b0a7223 */ /* 0x000fce0000000006 */
.L_x_3:
        /* <DEDUP_REMOVED lines=22> */
[----:B------:R-:W5:Y:S01]  /*09b0*/  LDG.E R17, desc[UR10][R4.64+0xc] ;  /* 0x00000c0a04117981 */ /* 0x000f62000c1e1900 */
[----:B------:R-:W-:Y:S01]  /*09c0*/  UIADD3 UR4, UPT, UPT, UR4, 0x4, URZ ;  /* 0x0000000404047890 */ /* 0x000fe2000fffe0ff */
[----:B--2---:R-:W-:-:S04]  /*09d0*/  FFMA R11, R7, R11, R10 ;  /* 0x0000000b070b7223 */ /* 0x004fc8000000000a */
[----:B---3--:R-:W-:-:S04]  /*09e0*/  FFMA R11, R12, R14, R11 ;  /* 0x0000000e0c0b7223 */ /* 0x008fc8000000000b */
[----:B----4-:R-:W-:-:S04]  /*09f0*/  FFMA R11, R16, R15, R11 ;  /* 0x0000000f100b7223 */ /* 0x010fc8000000000b */
[----:B-----5:R-:W-:-:S07]  /*0a00*/  FFMA R10, R18, R17, R11 ;  /* 0x00000011120a7223 */ /* 0x020fce000000000b */
.L_x_4:
[----:B------:R-:W-:Y:S05]  /*0a10*/  BRA.U !UP1, `(.L_x_0) ;  /* 0x0000000109487547 */ /* 0x000fea000b800000 */
[----:B------:R-:W0:Y:S01]  /*0a20*/  LDC.64 R2, c[0x0][0x380] ;  /* 0x0000e000ff027b82 */ /* 0x000e220000000a00 */
[----:B------:R-:W-:Y:S01]  /*0a30*/  IADD3 R5, PT, PT, R13, UR4, RZ ;  /* 0x000000040d057c10 */ /* 0x000fe2000fffe0ff */
[----:B------:R-:W-:Y:S01]  /*0a40*/  UIADD3 UR5, UPT, UPT, -UR5, URZ, URZ ;  /* 0x000000ff05057290 */ /* 0x000fe2000fffe1ff */
[----:B------:R-:W-:-:S03]  /*0a50*/  IADD3 R11, PT, PT, R8, UR4, RZ ;  /* 0x00000004080b7c10 */ /* 0x000fc6000fffe0ff */
[----:B0-----:R-:W-:-:S03]  /*0a60*/  IMAD.WIDE.U32 R4, R5, 0x4, R2 ;  /* 0x0000000405047825 */ /* 0x001fc600078e0002 */
[----:B------:R-:W-:Y:S02]  /*0a70*/  MOV R6, R4 ;  /* 0x0000000400067202 */ /* 0x000fe40000000f00 */
[----:B------:R-:W-:-:S07]  /*0a80*/  MOV R13, R5 ;  /* 0x00000005000d7202 */ /* 0x000fce0000000f00 */
.L_x_5:
[----:B------:R-:W-:Y:S01]  /*0a90*/  IMAD.WIDE R4, R11, 0x4, R2 ;  /* 0x000000040b047825 */ /* 0x000fe200078e0202 */
[----:B------:R-:W-:-:S05]  /*0aa0*/  MOV R7, R13 ;  /* 0x0000000d00077202 */ /* 0x000fca0000000f00 */
[----:B------:R-:W2:Y:S04]  /*0ab0*/  LDG.E R4, desc[UR10][R4.64] ;  /* 0x0000000a04047981 */ /* 0x000ea8000c1e1900 */
[----:B------:R0:W2:Y:S01]  /*0ac0*/  LDG.E R7, desc[UR10][R6.64] ;  /* 0x0000000a06077981 */ /* 0x0000a2000c1e1900 */
[----:B------:R-:W-:Y:S01]  /*0ad0*/  UIADD3 UR5, UPT, UPT, UR5, 0x1, URZ ;  /* 0x0000000105057890 */ /* 0x000fe2000fffe0ff */
[----:B------:R-:W-:-:S03]  /*0ae0*/  IADD3 R11, PT, PT, R11, 0x1, RZ ;  /* 0x000000010b0b7810 */ /* 0x000fc60007ffe0ff */
[----:B------:R-:W-:Y:S01]  /*0af0*/  UISETP.NE.AND UP0, UPT, UR5, URZ, UPT ;  /* 0x000000ff0500728c */ /* 0x000fe2000bf05270 */
[----:B0-----:R-:W-:-:S04]  /*0b00*/  IADD3 R6, P0, PT, R6, 0x4, RZ ;  /* 0x0000000406067810 */ /* 0x001fc80007f1e0ff */
[----:B------:R-:W-:Y:S01]  /*0b10*/  IADD3.X R13, PT, PT, RZ, R13, RZ, P0, !PT ;  /* 0x0000000dff0d7210 */ /* 0x000fe200007fe4ff */
[----:B--2---:R-:W-:-:S03]  /*0b20*/  FFMA R10, R7, R4, R10 ;  /* 0x00000004070a7223 */ /* 0x004fc6000000000a */
[----:B------:R-:W-:Y:S05]  /*0b30*/  BRA.U UP0, `(.L_x_5) ;  /* 0xfffffffd00d47547 */ /* 0x000fea000b83ffff */
.L_x_0:
[----:B------:R-:W0:Y:S01]  /*0b40*/  LDC.64 R2, c[0x0][0x388] ;  /* 0x0000e200ff027b82 */ /* 0x000e220000000a00 */
[----:B------:R-:W-:-:S04]  /*0b50*/  IMAD R9, R9, UR9, R0 ;  /* 0x0000000909097c24 */ /* 0x000fc8000f8e0200 */
[----:B0-----:R-:W-:-:S05]  /*0b60*/  IMAD.WIDE R2, R9, 0x4, R2 ;  /* 0x0000000409027825 */ /* 0x001fca00078e0202 */
[----:B------:R-:W-:Y:S01]  /*0b70*/  STG.E desc[UR10][R2.64], R10 ;  /* 0x0000000a02007986 */ /* 0x000fe2000c10190a */
[----:B------:R-:W-:Y:S05]  /*0b80*/  EXIT ;  /* 0x000000000000794d */ /* 0x000fea0003800000 */
.L_x_6:
[----:B------:R-:W-:-:S00]  /*0b90*/  BRA `(.L_x_6) ;  /* 0xfffffffc00fc7947 */ /* 0x000fc0000383ffff */
[----:B------:R-:W-:-:S00]  /*0ba0*/  NOP ;  /* 0x0000000000007918 */ /* 0x000fc00000000000 */
        /* <DEDUP_REMOVED lines=13> */
.L_x_7:


//--------------------- .nv.shared.reserved.0     --------------------------
	.section	.nv.shared.reserved.0,"aw",@nobits
	.weak		__nv_reservedSMEM_offset_0_alias
	.size		__nv_reservedSMEM_offset_0_alias, 0, 64
	.other		__nv_reservedSMEM_offset_0_alias,@"STO_CUDA_RESERVED_SHARED STV_DEFAULT"
__nv_reservedSMEM_offset_0_alias:
	.zero		0
	.zero		64


//--------------------- .nv.constant0._Z11corr_kernelPKfPfii --------------------------
	.section	.nv.constant0._Z11corr_kernelPKfPfii,"a",@progbits
	.sectionflags	@""
	.align	4
.nv.constant0._Z11corr_kernelPKfPfii:
	.zero		920


//--------------------- SYMBOLS --------------------------

	.type		.nv.reservedSmem.offset0,@object
	.size		.nv.reservedSmem.offset0,0x4
